	.headerflags	@"EF_CUDA_TEXMODE_UNIFIED EF_CUDA_64BIT_ADDRESS EF_CUDA_ACCELERATORS EF_CUDA_SM90 EF_CUDA_VIRTUAL_SM(EF_CUDA_SM90)"
	.elftype	@"ET_EXEC"


//--------------------- .nv.info                  --------------------------
	.section	.nv.info,"",@"SHT_CUDA_INFO"
	.align	4


	//----- nvinfo : EIATTR_REGCOUNT
	.align		4
        /*0000*/ 	.byte	0x04, 0x2f
        /*0002*/ 	.short	(.L_3 - .L_2)
	.align		4
.L_2:
        /*0004*/ 	.word	index@(triton_poi_fused__native_batch_norm_legit_no_training_convolution_elu_13)
        /*0008*/ 	.word	0x00000013


	//----- nvinfo : EIATTR_MIN_STACK_SIZE
	.align		4
.L_3:
        /*000c*/ 	.byte	0x04, 0x12
        /*000e*/ 	.short	(.L_5 - .L_4)
	.align		4
.L_4:
        /*0010*/ 	.word	index@(triton_poi_fused__native_batch_norm_legit_no_training_convolution_elu_13)
        /*0014*/ 	.word	0x00000000


	//----- nvinfo : EIATTR_FRAME_SIZE
	.align		4
.L_5:
        /*0018*/ 	.byte	0x04, 0x11
        /*001a*/ 	.short	(.L_7 - .L_6)
	.align		4
.L_6:
        /*001c*/ 	.word	index@(triton_poi_fused__native_batch_norm_legit_no_training_convolution_elu_13)
        /*0020*/ 	.word	0x00000000


	//----- nvinfo : EIATTR_MIN_STACK_SIZE
	.align		4
.L_7:
        /*0024*/ 	.byte	0x04, 0x12
        /*0026*/ 	.short	(.L_9 - .L_8)
	.align		4
.L_8:
        /*0028*/ 	.word	index@(triton_poi_fused__native_batch_norm_legit_no_training_convolution_elu_13)
        /*002c*/ 	.word	0x00000000
.L_9:


//--------------------- .nv.info.triton_poi_fused__native_batch_norm_legit_no_training_convolution_elu_13 --------------------------
	.section	.nv.info.triton_poi_fused__native_batch_norm_legit_no_training_convolution_elu_13,"",@"SHT_CUDA_INFO"
	.sectionflags	@""
	.align	4


	//----- nvinfo : EIATTR_CUDA_API_VERSION
	.align		4
        /*0000*/ 	.byte	0x04, 0x37
        /*0002*/ 	.short	(.L_11 - .L_10)
.L_10:
        /*0004*/ 	.word	0x0000007c


	//----- nvinfo : EIATTR_KPARAM_INFO
	.align		4
.L_11:
        /*0008*/ 	.byte	0x04, 0x17
        /*000a*/ 	.short	(.L_13 - .L_12)
.L_12:
        /*000c*/ 	.word	0x00000000
        /*0010*/ 	.short	0x0007
        /*0012*/ 	.short	0x0038
        /*0014*/ 	.byte	0x00, 0xf0, 0x11, 0x00


	//----- nvinfo : EIATTR_KPARAM_INFO
	.align		4
.L_13:
        /*0018*/ 	.byte	0x04, 0x17
        /*001a*/ 	.short	(.L_15 - .L_14)
.L_14:
        /*001c*/ 	.word	0x00000000
        /*0020*/ 	.short	0x0006
        /*0022*/ 	.short	0x0030
        /*0024*/ 	.byte	0x00, 0xf4, 0x21, 0x00


	//----- nvinfo : EIATTR_KPARAM_INFO
	.align		4
.L_15:
        /*0028*/ 	.byte	0x04, 0x17
        /*002a*/ 	.short	(.L_17 - .L_16)
.L_16:
        /*002c*/ 	.word	0x00000000
        /*0030*/ 	.short	0x0005
        /*0032*/ 	.short	0x0028
        /*0034*/ 	.byte	0x00, 0xf4, 0x21, 0x00


	//----- nvinfo : EIATTR_KPARAM_INFO
	.align		4
.L_17:
        /*0038*/ 	.byte	0x04, 0x17
        /*003a*/ 	.short	(.L_19 - .L_18)
.L_18:
        /*003c*/ 	.word	0x00000000
        /*0040*/ 	.short	0x0004
        /*0042*/ 	.short	0x0020
        /*0044*/ 	.byte	0x00, 0xf4, 0x21, 0x00


	//----- nvinfo : EIATTR_KPARAM_INFO
	.align		4
.L_19:
        /*0048*/ 	.byte	0x04, 0x17
        /*004a*/ 	.short	(.L_21 - .L_20)
.L_20:
        /*004c*/ 	.word	0x00000000
        /*0050*/ 	.short	0x0003
        /*0052*/ 	.short	0x0018
        /*0054*/ 	.byte	0x00, 0xf4, 0x21, 0x00


	//----- nvinfo : EIATTR_KPARAM_INFO
	.align		4
.L_21:
        /*0058*/ 	.byte	0x04, 0x17
        /*005a*/ 	.short	(.L_23 - .L_22)
.L_22:
        /*005c*/ 	.word	0x00000000
        /*0060*/ 	.short	0x0002
        /*0062*/ 	.short	0x0010
        /*0064*/ 	.byte	0x00, 0xf4, 0x21, 0x00


	//----- nvinfo : EIATTR_KPARAM_INFO
	.align		4
.L_23:
        /*0068*/ 	.byte	0x04, 0x17
        /*006a*/ 	.short	(.L_25 - .L_24)
.L_24:
        /*006c*/ 	.word	0x00000000
        /*0070*/ 	.short	0x0001
        /*0072*/ 	.short	0x0008
        /*0074*/ 	.byte	0x00, 0xf4, 0x21, 0x00


	//----- nvinfo : EIATTR_KPARAM_INFO
	.align		4
.L_25:
        /*0078*/ 	.byte	0x04, 0x17
        /*007a*/ 	.short	(.L_27 - .L_26)
.L_26:
        /*007c*/ 	.word	0x00000000
        /*0080*/ 	.short	0x0000
        /*0082*/ 	.short	0x0000
        /*0084*/ 	.byte	0x00, 0xf4, 0x21, 0x00


	//----- nvinfo : EIATTR_SPARSE_MMA_MASK
	.align		4
.L_27:
        /*0088*/ 	.byte	0x03, 0x50
        /*008a*/ 	.short	0x0000


	//----- nvinfo : EIATTR_MAXREG_COUNT
	.align		4
        /*008c*/ 	.byte	0x03, 0x1b
        /*008e*/ 	.short	0x00ff


	//----- nvinfo : EIATTR_EXIT_INSTR_OFFSETS
	.align		4
        /*0090*/ 	.byte	0x04, 0x1c
        /*0092*/ 	.short	(.L_29 - .L_28)


	//   ....[0]....
.L_28:
        /*0094*/ 	.word	0x000004f0


	//----- nvinfo : EIATTR_REQNTID
	.align		4
.L_29:
        /*0098*/ 	.byte	0x04, 0x10
        /*009a*/ 	.short	(.L_31 - .L_30)
.L_30:
        /*009c*/ 	.word	0x00000080
        /*00a0*/ 	.word	0x00000001
        /*00a4*/ 	.word	0x00000001


	//----- nvinfo : EIATTR_CBANK_PARAM_SIZE
	.align		4
.L_31:
        /*00a8*/ 	.byte	0x03, 0x19
        /*00aa*/ 	.short	0x003c


	//----- nvinfo : EIATTR_PARAM_CBANK
	.align		4
        /*00ac*/ 	.byte	0x04, 0x0a
        /*00ae*/ 	.short	(.L_33 - .L_32)
	.align		4
.L_32:
        /*00b0*/ 	.word	index@(.nv.constant0.triton_poi_fused__native_batch_norm_legit_no_training_convolution_elu_13)
        /*00b4*/ 	.short	0x0210
        /*00b6*/ 	.short	0x003c


	//----- nvinfo : EIATTR_SW_WAR
	.align		4
.L_33:
        /*00b8*/ 	.byte	0x04, 0x36
        /*00ba*/ 	.short	(.L_35 - .L_34)
.L_34:
        /*00bc*/ 	.word	0x00000008
.L_35:


//--------------------- .nv.callgraph             --------------------------
	.section	.nv.callgraph,"",@"SHT_CUDA_CALLGRAPH"
	.align	4
	.sectionentsize	8
	.align		4
        /*0000*/ 	.word	0x00000000
	.align		4
        /*0004*/ 	.word	0xffffffff
	.align		4
        /*0008*/ 	.word	0x00000000
	.align		4
        /*000c*/ 	.word	0xfffffffe
	.align		4
        /*0010*/ 	.word	0x00000000
	.align		4
        /*0014*/ 	.word	0xfffffffd
	.align		4
        /*0018*/ 	.word	0x00000000
	.align		4
        /*001c*/ 	.word	0xfffffffc


//--------------------- .nv.constant4             --------------------------
	.section	.nv.constant4,"a",@progbits
	.align	8
	.align		8
.nv.constant4:
        /*0000*/ 	.dword	_$_str
	.align		8
        /*0008*/ 	.dword	_$_str_$_2


//--------------------- .text.triton_poi_fused__native_batch_norm_legit_no_training_convolution_elu_13 --------------------------
	.section	.text.triton_poi_fused__native_batch_norm_legit_no_training_convolution_elu_13,"ax",@progbits
	.align	128
        .global         triton_poi_fused__native_batch_norm_legit_no_training_convolution_elu_13
        .type           triton_poi_fused__native_batch_norm_legit_no_training_convolution_elu_13,@function
        .size           triton_poi_fused__native_batch_norm_legit_no_training_convolution_elu_13,(.L_x_1 - triton_poi_fused__native_batch_norm_legit_no_training_convolution_elu_13)
        .other          triton_poi_fused__native_batch_norm_legit_no_training_convolution_elu_13,@"STO_CUDA_ENTRY STV_DEFAULT"
triton_poi_fused__native_batch_norm_legit_no_training_convolution_elu_13:
.text.triton_poi_fused__native_batch_norm_legit_no_training_convolution_elu_13:
[----:B------:R-:W-:Y:S01]  /*0000*/  LDC R1, c[0x0][0x28] ;  /* 0x00000a00ff017b82 */ /* 0x000fe20000000800 */
[----:B------:R-:W1:Y:S07]  /*0010*/  S2R R0, SR_TID.X ;  /* 0x0000000000007919 */ /* 0x000e6e0000002100 */
[----:B------:R-:W2:Y:S01]  /*0020*/  LDC.64 R10, c[0x0][0x230] ;  /* 0x00008c00ff0a7b82 */ /* 0x000ea20000000a00 */
[----:B------:R-:W-:Y:S01]  /*0030*/  ULDC.64 UR4, c[0x0][0x208] ;  /* 0x0000820000047ab9 */ /* 0x000fe20000000a00 */
[----:B------:R-:W3:Y:S06]  /*0040*/  S2R R3, SR_CTAID.X ;  /* 0x0000000000037919 */ /* 0x000eec0000002500 */
[----:B------:R-:W4:Y:S08]  /*0050*/  LDC.64 R6, c[0x0][0x220] ;  /* 0x00008800ff067b82 */ /* 0x000f300000000a00 */
[----:B------:R-:W5:Y:S08]  /*0060*/  LDC.64 R8, c[0x0][0x228] ;  /* 0x00008a00ff087b82 */ /* 0x000f700000000a00 */
[----:B------:R-:W5:Y:S01]  /*0070*/  LDC.64 R12, c[0x0][0x238] ;  /* 0x00008e00ff0c7b82 */ /* 0x000f620000000a00 */
[----:B-1----:R-:W-:-:S07]  /*0080*/  LOP3.LUT R0, R0, 0x7f, RZ, 0xc0, !PT ;  /* 0x0000007f00007812 */ /* 0x002fce00078ec0ff */
[----:B------:R-:W1:Y:S01]  /*0090*/  LDC.64 R4, c[0x0][0x240] ;  /* 0x00009000ff047b82 */ /* 0x000e620000000a00 */
[----:B---3--:R-:W-:Y:S02]  /*00a0*/  SHF.R.S32.HI R2, RZ, 0x18, R3 ;  /* 0x00000018ff027819 */ /* 0x008fe40000011403 */
[----:B------:R-:W-:Y:S02]  /*00b0*/  LEA R0, R3, R0, 0x7 ;  /* 0x0000000003007211 */ /* 0x000fe400078e38ff */
[----:B------:R-:W-:-:S04]  /*00c0*/  SGXT R3, R2, 0x1 ;  /* 0x000000010203781a */ /* 0x000fc80000000200 */
[----:B------:R-:W-:-:S04]  /*00d0*/  LEA.HI R3, R3, R0, RZ, 0x4 ;  /* 0x0000000003037211 */ /* 0x000fc800078f20ff */
[--C-:B------:R-:W-:Y:S02]  /*00e0*/  SHF.R.S32.HI R2, RZ, 0x4, R3.reuse ;  /* 0x00000004ff027819 */ /* 0x100fe40000011403 */
[----:B------:R-:W-:-:S04]  /*00f0*/  SHF.R.S32.HI R3, RZ, 0x1f, R3 ;  /* 0x0000001fff037819 */ /* 0x000fc80000011403 */
[----:B------:R-:W-:-:S04]  /*0100*/  LEA.HI R3, R3, R2, RZ, 0x9 ;  /* 0x0000000203037211 */ /* 0x000fc800078f48ff */
[----:B------:R-:W-:-:S04]  /*0110*/  LOP3.LUT R3, R3, 0xfffffe00, RZ, 0xc0, !PT ;  /* 0xfffffe0003037812 */ /* 0x000fc800078ec0ff */
[----:B------:R-:W-:Y:S02]  /*0120*/  IADD3 R15, R2, -R3, RZ ;  /* 0x80000003020f7210 */ /* 0x000fe40007ffe0ff */
[----:B------:R-:W3:Y:S03]  /*0130*/  LDC.64 R2, c[0x0][0x210] ;  /* 0x00008400ff027b82 */ /* 0x000ee60000000a00 */
[----:B--2---:R-:W-:-:S05]  /*0140*/  IMAD.WIDE R10, R15, 0x4, R10 ;  /* 0x000000040f0a7825 */ /* 0x004fca00078e020a */
[----:B------:R2:W2:Y:S01]  /*0150*/  LDG.E.EL R16, desc[UR4][R10.64] ;  /* 0x000000040a107981 */ /* 0x0004a2000c2e1900 */
[----:B----4-:R-:W-:-:S04]  /*0160*/  IMAD.WIDE R6, R15, 0x4, R6 ;  /* 0x000000040f067825 */ /* 0x010fc800078e0206 */
[----:B-----5:R-:W-:Y:S02]  /*0170*/  IMAD.WIDE R8, R15, 0x4, R8 ;  /* 0x000000040f087825 */ /* 0x020fe400078e0208 */
[----:B------:R-:W4:Y:S04]  /*0180*/  LDG.E.EL R7, desc[UR4][R6.64] ;  /* 0x0000000406077981 */ /* 0x000f28000c2e1900 */
[----:B------:R5:W4:Y:S01]  /*0190*/  LDG.E.EL R8, desc[UR4][R8.64] ;  /* 0x0000000408087981 */ /* 0x000b22000c2e1900 */
[----:B---3--:R-:W-:-:S05]  /*01a0*/  IMAD.WIDE R2, R0, 0x4, R2 ;  /* 0x0000000400027825 */ /* 0x008fca00078e0202 */
[----:B------:R-:W4:Y:S01]  /*01b0*/  LDG.E R14, desc[UR4][R2.64] ;  /* 0x00000004020e7981 */ /* 0x000f22000c1e1900 */
[----:B0-2---:R-:W-:-:S04]  /*01c0*/  IMAD.WIDE R10, R15, 0x4, R12 ;  /* 0x000000040f0a7825 */ /* 0x005fc800078e020c */
[----:B-1----:R-:W-:Y:S02]  /*01d0*/  IMAD.WIDE R4, R15, 0x4, R4 ;  /* 0x000000040f047825 */ /* 0x002fe400078e0204 */
[----:B------:R0:W2:Y:S04]  /*01e0*/  LDG.E.EL R10, desc[UR4][R10.64] ;  /* 0x000000040a0a7981 */ /* 0x0000a8000c2e1900 */
[----:B------:R4:W2:Y:S01]  /*01f0*/  LDG.E.EL R13, desc[UR4][R4.64] ;  /* 0x00000004040d7981 */ /* 0x0008a2000c2e1900 */
[----:B-----5:R-:W-:Y:S01]  /*0200*/  HFMA2.MMA R9, -RZ, RZ, 1.625, 0 ;  /* 0x3e800000ff097435 */ /* 0x020fe200000001ff */
[----:B0-----:R-:W-:Y:S01]  /*0210*/  MOV R11, 0x3ab5ebe6 ;  /* 0x3ab5ebe6000b7802 */ /* 0x001fe20000000f00 */
[----:B------:R-:W-:-:S04]  /*0220*/  FADD R16, R16, 9.9999997473787516356e-05 ;  /* 0x38d1b71710107421 */ /* 0x000fc80000000000 */
[----:B------:R-:W0:Y:S02]  /*0230*/  MUFU.SQRT R12, R16 ;  /* 0x00000010000c7308 */ /* 0x000e240000002000 */
[C---:B0-----:R-:W-:Y:S02]  /*0240*/  FSETP.GT.AND P0, PT, R12.reuse, 8.50705917302346158658e+37, PT ;  /* 0x7e8000000c00780b */ /* 0x041fe40003f04000 */
[----:B------:R-:W-:-:S11]  /*0250*/  FSETP.GEU.AND P1, PT, R12, 1.175494350822287508e-38, PT ;  /* 0x008000000c00780b */ /* 0x000fd60003f2e000 */
[----:B------:R-:W-:-:S04]  /*0260*/  @P0 FMUL R12, R12, 0.25 ;  /* 0x3e8000000c0c0820 */ /* 0x000fc80000400000 */
[----:B------:R-:W-:-:S06]  /*0270*/  @!P1 FMUL R12, R12, 16777216 ;  /* 0x4b8000000c0c9820 */ /* 0x000fcc0000400000 */
[----:B------:R-:W0:Y:S01]  /*0280*/  MUFU.RCP R12, R12 ;  /* 0x0000000c000c7308 */ /* 0x000e220000001000 */
[----:B------:R-:W-:Y:S01]  /*0290*/  FSEL R9, R9, 1, P0 ;  /* 0x3f80000009097808 */ /* 0x000fe20000000000 */
[----:B----4-:R-:W-:-:S04]  /*02a0*/  FADD R5, R14, R7 ;  /* 0x000000070e057221 */ /* 0x010fc80000000000 */
[----:B------:R-:W-:Y:S01]  /*02b0*/  @!P1 FMUL R9, R9, 16777216 ;  /* 0x4b80000009099820 */ /* 0x000fe20000400000 */
[----:B------:R-:W-:-:S03]  /*02c0*/  FADD R8, -R8, R5 ;  /* 0x0000000508087221 */ /* 0x000fc60000000100 */
[----:B0-----:R-:W-:-:S04]  /*02d0*/  FMUL R9, R12, R9 ;  /* 0x000000090c097220 */ /* 0x001fc80000400000 */
[----:B------:R-:W-:-:S04]  /*02e0*/  FMUL R8, R8, R9 ;  /* 0x0000000908087220 */ /* 0x000fc80000400000 */
[----:B--2---:R-:W-:-:S04]  /*02f0*/  FFMA R8, R10, R8, R13 ;  /* 0x000000080a087223 */ /* 0x004fc8000000000d */
[----:B------:R-:W-:-:S06]  /*0300*/  FMUL R4, R8, 1.4426950216293334961 ;  /* 0x3fb8aa3b08047820 */ /* 0x000fcc0000400000 */
[----:B------:R-:W0:Y:S01]  /*0310*/  FRND R4, R4 ;  /* 0x0000000400047307 */ /* 0x000e220000201000 */
[----:B------:R-:W-:-:S05]  /*0320*/  FADD.FTZ R6, |R8|, -RZ ;  /* 0x800000ff08067221 */ /* 0x000fca0000010200 */
[----:B------:R-:W-:-:S04]  /*0330*/  FSETP.GEU.AND P0, PT, R6, 0.40999999642372131348, PT ;  /* 0x3ed1eb850600780b */ /* 0x000fc80003f0e000 */
[----:B0-----:R-:W-:-:S05]  /*0340*/  FSEL R7, R4, RZ, P0 ;  /* 0x000000ff04077208 */ /* 0x001fca0000000000 */
[C---:B------:R-:W-:Y:S01]  /*0350*/  FFMA.FTZ R6, -R7.reuse, 0.693145751953125, R8 ;  /* 0x3f31720007067823 */ /* 0x040fe20000010108 */
[----:B------:R-:W-:-:S03]  /*0360*/  FSETP.NEU.AND P1, PT, R7, 128, PT ;  /* 0x430000000700780b */ /* 0x000fc60003f2d000 */
[C---:B------:R-:W-:Y:S01]  /*0370*/  FFMA.FTZ R6, -R7.reuse, 1.428606765330187045e-06, R6 ;  /* 0x35bfbe8e07067823 */ /* 0x040fe20000010106 */
[----:B------:R-:W-:-:S03]  /*0380*/  FSEL R9, R7, 127, P1 ;  /* 0x42fe000007097808 */ /* 0x000fc60000800000 */
[----:B------:R-:W-:-:S04]  /*0390*/  FFMA.FTZ R7, R6, R11, 0.0083824126049876213074 ;  /* 0x3c09566306077423 */ /* 0x000fc8000001000b */
[C---:B------:R-:W-:Y:S01]  /*03a0*/  FFMA.FTZ R7, R6.reuse, R7, 0.041667830199003219604 ;  /* 0x3d2aabe306077423 */ /* 0x040fe20000010007 */
[----:B------:R-:W0:Y:S03]  /*03b0*/  MUFU.EX2 R10, R9 ;  /* 0x00000009000a7308 */ /* 0x000e260000000800 */
[----:B------:R-:W-:-:S04]  /*03c0*/  FFMA.FTZ R7, R6, R7, 0.16666397452354431152 ;  /* 0x3e2aa9f606077423 */ /* 0x000fc80000010007 */
[----:B------:R-:W-:-:S04]  /*03d0*/  FFMA.FTZ R7, R6, R7, 0.49999994039535522461 ;  /* 0x3efffffe06077423 */ /* 0x000fc80000010007 */
[----:B------:R-:W-:-:S04]  /*03e0*/  FMUL R7, R6, R7 ;  /* 0x0000000706077220 */ /* 0x000fc80000400000 */
[----:B------:R-:W-:Y:S01]  /*03f0*/  FFMA.FTZ R11, R6, R7, R6 ;  /* 0x00000007060b7223 */ /* 0x000fe20000010006 */
[----:B0-----:R-:W-:Y:S01]  /*0400*/  FADD R13, R10, -1 ;  /* 0xbf8000000a0d7421 */ /* 0x001fe20000000000 */
[----:B------:R-:W0:Y:S01]  /*0410*/  LDC.64 R6, c[0x0][0x218] ;  /* 0x00008600ff067b82 */ /* 0x000e220000000a00 */
[----:B------:R-:W-:Y:S02]  /*0420*/  FSETP.NEU.AND P0, PT, R8, RZ, PT ;  /* 0x000000ff0800720b */ /* 0x000fe40003f0d000 */
[----:B------:R-:W-:-:S04]  /*0430*/  FFMA.FTZ R10, R10, R11, R13 ;  /* 0x0000000b0a0a7223 */ /* 0x000fc8000001000d */
[----:B------:R-:W-:Y:S01]  /*0440*/  @!P1 FADD R10, R10, R10 ;  /* 0x0000000a0a0a9221 */ /* 0x000fe20000000000 */
[C---:B------:R-:W-:Y:S02]  /*0450*/  FSETP.GT.AND P1, PT, R9.reuse, 128, PT ;  /* 0x430000000900780b */ /* 0x040fe40003f24000 */
[----:B------:R-:W-:Y:S02]  /*0460*/  FSETP.GEU.AND P2, PT, R9, -25, PT ;  /* 0xc1c800000900780b */ /* 0x000fe40003f4e000 */
[----:B------:R-:W-:-:S04]  /*0470*/  FSEL R10, R10, +INF , !P1 ;  /* 0x7f8000000a0a7808 */ /* 0x000fc80004800000 */
[----:B------:R-:W-:Y:S01]  /*0480*/  FSEL R9, R10, -1, P2 ;  /* 0xbf8000000a097808 */ /* 0x000fe20001000000 */
[C---:B------:R-:W-:Y:S01]  /*0490*/  @!P0 FADD R9, R8.reuse, R8 ;  /* 0x0000000808098221 */ /* 0x040fe20000000000 */
[----:B------:R-:W-:-:S04]  /*04a0*/  FSETP.GT.AND P0, PT, R8, RZ, PT ;  /* 0x000000ff0800720b */ /* 0x000fc80003f04000 */
[----:B------:R-:W-:Y:S01]  /*04b0*/  FSEL R9, R8, R9, P0 ;  /* 0x0000000908097208 */ /* 0x000fe20000000000 */
[----:B0-----:R-:W-:Y:S01]  /*04c0*/  IMAD.WIDE R6, R0, 0x4, R6 ;  /* 0x0000000400067825 */ /* 0x001fe200078e0206 */
[----:B------:R-:W-:Y:S04]  /*04d0*/  STG.E desc[UR4][R2.64], R5 ;  /* 0x0000000502007986 */ /* 0x000fe8000c101904 */
[----:B------:R-:W-:Y:S01]  /*04e0*/  STG.E desc[UR4][R6.64], R9 ;  /* 0x0000000906007986 */ /* 0x000fe2000c101904 */
[----:B------:R-:W-:Y:S05]  /*04f0*/  EXIT ;  /* 0x000000000000794d */ /* 0x000fea0003800000 */
.L_x_0:
[----:B------:R-:W-:-:S00]  /*0500*/  BRA `(.L_x_0) ;  /* 0xfffffffc00fc7947 */ /* 0x000fc0000383ffff */
[----:B------:R-:W-:-:S00]  /*0510*/  NOP ;  /* 0x0000000000007918 */ /* 0x000fc00000000000 */
        /* <DEDUP_REMOVED lines=14> */
.L_x_1:


//--------------------- .nv.global.init           --------------------------
	.section	.nv.global.init,"aw",@progbits
.nv.global.init:
	.type		_$_str,@object
	.size		_$_str,(_$_str_$_2 - _$_str)
_$_str:
        /*0000*/ 	.byte	0x5f, 0x5f, 0x43, 0x55, 0x44, 0x41, 0x5f, 0x46, 0x54, 0x5a, 0x00
	.type		_$_str_$_2,@object
	.size		_$_str_$_2,(.L_1 - _$_str_$_2)
_$_str_$_2:
        /*000b*/ 	.byte	0x5f, 0x5f, 0x43, 0x55, 0x44, 0x41, 0x5f, 0x50, 0x52, 0x45, 0x43, 0x5f, 0x53, 0x51, 0x52, 0x54
        /*001b*/ 	.byte	0x00
.L_1:


//--------------------- .nv.constant0.triton_poi_fused__native_batch_norm_legit_no_training_convolution_elu_13 --------------------------
	.section	.nv.constant0.triton_poi_fused__native_batch_norm_legit_no_training_convolution_elu_13,"a",@progbits
	.sectionflags	@""
	.align	4
.nv.constant0.triton_poi_fused__native_batch_norm_legit_no_training_convolution_elu_13:
	.zero		588
